//
// Generated by NVIDIA NVVM Compiler
//
// Compiler Build ID: CL-36424714
// Cuda compilation tools, release 13.0, V13.0.88
// Based on NVVM 20.0.0
//

.version 9.0
.target sm_100
.address_size 64

	// .globl	_Z5hellov
.extern .func  (.param .b32 func_retval0) vprintf
(
	.param .b64 vprintf_param_0,
	.param .b64 vprintf_param_1
)
;
.global .align 1 .b8 $str[18] = {80, 111, 122, 100, 114, 97, 118, 32, 115, 32, 71, 80, 85, 45, 97, 33, 10};

.visible .entry _Z5hellov()
{
	.reg .b32 	%r<3>;
	.reg .b64 	%rd<3>;

	mov.u64 	%rd1, $str;
	cvta.global.u64 	%rd2, %rd1;
	{ // callseq 0, 0
	.param .b64 param0;
	st.param.b64 	[param0], %rd2;
	.param .b64 param1;
	st.param.b64 	[param1], 0;
	.param .b32 retval0;
	call.uni (retval0), 
	vprintf, 
	(
	param0, 
	param1
	);
	ld.param.b32 	%r1, [retval0];
	} // callseq 0
	ret;

}
	// .globl	_Z3sumPiS_S_i
.visible .entry _Z3sumPiS_S_i(
	.param .u64 .ptr .align 1 _Z3sumPiS_S_i_param_0,
	.param .u64 .ptr .align 1 _Z3sumPiS_S_i_param_1,
	.param .u64 .ptr .align 1 _Z3sumPiS_S_i_param_2,
	.param .u32 _Z3sumPiS_S_i_param_3
)
{
	.reg .pred 	%p<2>;
	.reg .b32 	%r<9>;
	.reg .b64 	%rd<11>;

	ld.param.u64 	%rd1, [_Z3sumPiS_S_i_param_0];
	ld.param.u64 	%rd2, [_Z3sumPiS_S_i_param_1];
	ld.param.u64 	%rd3, [_Z3sumPiS_S_i_param_2];
	ld.param.u32 	%r2, [_Z3sumPiS_S_i_param_3];
	mov.u32 	%r3, %tid.x;
	mov.u32 	%r4, %ctaid.x;
	mov.u32 	%r5, %ntid.x;
	mad.lo.s32 	%r1, %r4, %r5, %r3;
	setp.ge.s32 	%p1, %r1, %r2;
	@%p1 bra 	$L__BB1_2;
	cvta.to.global.u64 	%rd4, %rd1;
	cvta.to.global.u64 	%rd5, %rd2;
	cvta.to.global.u64 	%rd6, %rd3;
	mul.wide.s32 	%rd7, %r1, 4;
	add.s64 	%rd8, %rd4, %rd7;
	ld.global.u32 	%r6, [%rd8];
	add.s64 	%rd9, %rd5, %rd7;
	ld.global.u32 	%r7, [%rd9];
	add.s32 	%r8, %r7, %r6;
	add.s64 	%rd10, %rd6, %rd7;
	st.global.u32 	[%rd10], %r8;
$L__BB1_2:
	ret;

}
	// .globl	_Z10isSubgraphPiS_S_ii
.visible .entry _Z10isSubgraphPiS_S_ii(
	.param .u64 .ptr .align 1 _Z10isSubgraphPiS_S_ii_param_0,
	.param .u64 .ptr .align 1 _Z10isSubgraphPiS_S_ii_param_1,
	.param .u64 .ptr .align 1 _Z10isSubgraphPiS_S_ii_param_2,
	.param .u32 _Z10isSubgraphPiS_S_ii_param_3,
	.param .u32 _Z10isSubgraphPiS_S_ii_param_4
)
{
	.reg .pred 	%p<3>;
	.reg .b32 	%r<12>;
	.reg .b64 	%rd<15>;

	ld.param.u64 	%rd4, [_Z10isSubgraphPiS_S_ii_param_0];
	ld.param.u64 	%rd2, [_Z10isSubgraphPiS_S_ii_param_1];
	ld.param.u64 	%rd3, [_Z10isSubgraphPiS_S_ii_param_2];
	ld.param.u32 	%r3, [_Z10isSubgraphPiS_S_ii_param_3];
	ld.param.u32 	%r2, [_Z10isSubgraphPiS_S_ii_param_4];
	cvta.to.global.u64 	%rd1, %rd4;
	mov.u32 	%r4, %tid.y;
	mov.u32 	%r5, %ntid.x;
	mov.u32 	%r6, %tid.x;
	mad.lo.s32 	%r1, %r4, %r5, %r6;
	setp.ge.s32 	%p1, %r1, %r3;
	@%p1 bra 	$L__BB2_4;
	cvta.to.global.u64 	%rd5, %rd2;
	cvta.to.global.u64 	%rd6, %rd3;
	rem.s32 	%r7, %r1, %r2;
	mul.wide.u32 	%rd7, %r1, 4;
	add.s64 	%rd8, %rd5, %rd7;
	ld.global.u32 	%r8, [%rd8];
	mul.wide.u32 	%rd9, %r7, 4;
	add.s64 	%rd10, %rd6, %rd9;
	ld.global.u32 	%r9, [%rd10];
	setp.eq.s32 	%p2, %r8, %r9;
	@%p2 bra 	$L__BB2_3;
	add.s64 	%rd12, %rd1, %rd7;
	mov.b32 	%r10, 0;
	st.global.u32 	[%rd12], %r10;
	bra.uni 	$L__BB2_4;
$L__BB2_3:
	add.s64 	%rd14, %rd1, %rd7;
	mov.b32 	%r11, 1;
	st.global.u32 	[%rd14], %r11;
$L__BB2_4:
	ret;

}
	// .globl	_Z7isMotifPiS_S_i
.visible .entry _Z7isMotifPiS_S_i(
	.param .u64 .ptr .align 1 _Z7isMotifPiS_S_i_param_0,
	.param .u64 .ptr .align 1 _Z7isMotifPiS_S_i_param_1,
	.param .u64 .ptr .align 1 _Z7isMotifPiS_S_i_param_2,
	.param .u32 _Z7isMotifPiS_S_i_param_3
)
{
	.reg .pred 	%p<5>;
	.reg .b32 	%r<14>;
	.reg .b64 	%rd<11>;

	ld.param.u64 	%rd5, [_Z7isMotifPiS_S_i_param_0];
	ld.param.u64 	%rd3, [_Z7isMotifPiS_S_i_param_1];
	ld.param.u64 	%rd4, [_Z7isMotifPiS_S_i_param_2];
	ld.param.u32 	%r2, [_Z7isMotifPiS_S_i_param_3];
	cvta.to.global.u64 	%rd1, %rd5;
	mov.u32 	%r3, %tid.x;
	mov.u32 	%r4, %ctaid.x;
	mov.u32 	%r5, %ntid.x;
	mad.lo.s32 	%r1, %r4, %r5, %r3;
	setp.ge.s32 	%p1, %r1, %r2;
	@%p1 bra 	$L__BB3_5;
	cvta.to.global.u64 	%rd6, %rd3;
	ld.global.u32 	%r6, [%rd1];
	mul.lo.s32 	%r7, %r1, 3;
	mul.wide.s32 	%rd7, %r7, 4;
	add.s64 	%rd2, %rd6, %rd7;
	ld.global.u32 	%r8, [%rd2];
	setp.ne.s32 	%p2, %r6, %r8;
	@%p2 bra 	$L__BB3_5;
	ld.global.u32 	%r9, [%rd1+4];
	ld.global.u32 	%r10, [%rd2+4];
	setp.ne.s32 	%p3, %r9, %r10;
	@%p3 bra 	$L__BB3_5;
	ld.global.u32 	%r11, [%rd1+8];
	ld.global.u32 	%r12, [%rd2+8];
	setp.ne.s32 	%p4, %r11, %r12;
	@%p4 bra 	$L__BB3_5;
	cvta.to.global.u64 	%rd8, %rd4;
	mul.wide.s32 	%rd9, %r1, 4;
	add.s64 	%rd10, %rd8, %rd9;
	mov.b32 	%r13, 1;
	st.global.u32 	[%rd10], %r13;
$L__BB3_5:
	ret;

}


// ===== COMPILED SASS (sm_100) =====

	.target	sm_100

	.elftype	@"ET_EXEC"


//--------------------- .note.nv.tkinfo           --------------------------
	.section	.note.nv.tkinfo,"",@"SHT_NOTE"
	.sectionflags	@"SHF_NOTE_NV_TKINFO"
	.tkinfo
        /*0018*/ 	.word	0x00000002
        /*0030*/ 	.string	""
        /*0030*/ 	.string	"ptxas"
        /*0030*/ 	.string	"Cuda compilation tools, release 13.0, V13.0.88"
        /*0030*/ 	.string	"Build cuda_13.0.r13.0/compiler.36424714_0"
        /*0030*/ 	.string	"-arch sm_100 -m 64 "



//--------------------- .note.nv.cuinfo           --------------------------
	.section	.note.nv.cuinfo,"",@"SHT_NOTE"
	.sectionflags	@"SHF_NOTE_NV_CUINFO"
        /*0018*/ 	.short	0x0002
        /*001a*/ 	.short	0x0064
        /*001c*/ 	.short	0x0082
	.zero		2


//--------------------- .nv.info                  --------------------------
	.section	.nv.info,"",@"SHT_CUDA_INFO"
	.align	4


	//----- nvinfo : EIATTR_REGCOUNT
	.align		4
        /*0000*/ 	.byte	0x04, 0x2f
        /*0002*/ 	.short	(.L_2 - .L_1)
	.align		4
.L_1:
        /*0004*/ 	.word	index@(_Z5hellov)
        /*0008*/ 	.word	0x00000018


	//----- nvinfo : EIATTR_FRAME_SIZE
	.align		4
.L_2:
        /*000c*/ 	.byte	0x04, 0x11
        /*000e*/ 	.short	(.L_4 - .L_3)
	.align		4
.L_3:
        /*0010*/ 	.word	index@(_Z5hellov)
        /*0014*/ 	.word	0x00000000


	//----- nvinfo : EIATTR_REGCOUNT
	.align		4
.L_4:
        /*0018*/ 	.byte	0x04, 0x2f
        /*001a*/ 	.short	(.L_6 - .L_5)
	.align		4
.L_5:
        /*001c*/ 	.word	index@(_Z3sumPiS_S_i)
        /*0020*/ 	.word	0x0000000c


	//----- nvinfo : EIATTR_FRAME_SIZE
	.align		4
.L_6:
        /*0024*/ 	.byte	0x04, 0x11
        /*0026*/ 	.short	(.L_8 - .L_7)
	.align		4
.L_7:
        /*0028*/ 	.word	index@(_Z3sumPiS_S_i)
        /*002c*/ 	.word	0x00000000


	//----- nvinfo : EIATTR_REGCOUNT
	.align		4
.L_8:
        /*0030*/ 	.byte	0x04, 0x2f
        /*0032*/ 	.short	(.L_10 - .L_9)
	.align		4
.L_9:
        /*0034*/ 	.word	index@(_Z10isSubgraphPiS_S_ii)
        /*0038*/ 	.word	0x0000000b


	//----- nvinfo : EIATTR_FRAME_SIZE
	.align		4
.L_10:
        /*003c*/ 	.byte	0x04, 0x11
        /*003e*/ 	.short	(.L_12 - .L_11)
	.align		4
.L_11:
        /*0040*/ 	.word	index@(_Z10isSubgraphPiS_S_ii)
        /*0044*/ 	.word	0x00000000


	//----- nvinfo : EIATTR_REGCOUNT
	.align		4
.L_12:
        /*0048*/ 	.byte	0x04, 0x2f
        /*004a*/ 	.short	(.L_14 - .L_13)
	.align		4
.L_13:
        /*004c*/ 	.word	index@(_Z7isMotifPiS_S_i)
        /*0050*/ 	.word	0x0000000c


	//----- nvinfo : EIATTR_FRAME_SIZE
	.align		4
.L_14:
        /*0054*/ 	.byte	0x04, 0x11
        /*0056*/ 	.short	(.L_16 - .L_15)
	.align		4
.L_15:
        /*0058*/ 	.word	index@(_Z7isMotifPiS_S_i)
        /*005c*/ 	.word	0x00000000


	//----- nvinfo : EIATTR_MIN_STACK_SIZE
	.align		4
.L_16:
        /*0060*/ 	.byte	0x04, 0x12
        /*0062*/ 	.short	(.L_18 - .L_17)
	.align		4
.L_17:
        /*0064*/ 	.word	index@(_Z7isMotifPiS_S_i)
        /*0068*/ 	.word	0x00000000


	//----- nvinfo : EIATTR_MIN_STACK_SIZE
	.align		4
.L_18:
        /*006c*/ 	.byte	0x04, 0x12
        /*006e*/ 	.short	(.L_20 - .L_19)
	.align		4
.L_19:
        /*0070*/ 	.word	index@(_Z10isSubgraphPiS_S_ii)
        /*0074*/ 	.word	0x00000000


	//----- nvinfo : EIATTR_MIN_STACK_SIZE
	.align		4
.L_20:
        /*0078*/ 	.byte	0x04, 0x12
        /*007a*/ 	.short	(.L_22 - .L_21)
	.align		4
.L_21:
        /*007c*/ 	.word	index@(_Z3sumPiS_S_i)
        /*0080*/ 	.word	0x00000000


	//----- nvinfo : EIATTR_MIN_STACK_SIZE
	.align		4
.L_22:
        /*0084*/ 	.byte	0x04, 0x12
        /*0086*/ 	.short	(.L_24 - .L_23)
	.align		4
.L_23:
        /*0088*/ 	.word	index@(_Z5hellov)
        /*008c*/ 	.word	0x00000000
.L_24:


//--------------------- .nv.compat                --------------------------
	.section	.nv.compat,"",@"SHT_CUDA_COMPAT_INFO"
	.align	4
        /*0000*/ 	.byte	0x02, 0x09, 0x00, 0x00, 0x02, 0x02, 0x01, 0x00, 0x02, 0x05, 0x05, 0x00, 0x03, 0x07, 0x01, 0x01
        /*0010*/ 	.byte	0x02, 0x03, 0x00, 0x00, 0x02, 0x06, 0x01, 0x00, 0x04, 0x0b, 0x08, 0x00, 0x09, 0x00, 0x00, 0x00
        /*0020*/ 	.byte	0x00, 0x00, 0x00, 0x00


//--------------------- .nv.info._Z7isMotifPiS_S_i --------------------------
	.section	.nv.info._Z7isMotifPiS_S_i,"",@"SHT_CUDA_INFO"
	.sectionflags	@""
	.align	4


	//----- nvinfo : EIATTR_CUDA_API_VERSION
	.align		4
        /*0000*/ 	.byte	0x04, 0x37
        /*0002*/ 	.short	(.L_26 - .L_25)
.L_25:
        /*0004*/ 	.word	0x00000082


	//----- nvinfo : EIATTR_KPARAM_INFO
	.align		4
.L_26:
        /*0008*/ 	.byte	0x04, 0x17
        /*000a*/ 	.short	(.L_28 - .L_27)
.L_27:
        /*000c*/ 	.word	0x00000000
        /*0010*/ 	.short	0x0003
        /*0012*/ 	.short	0x0018
        /*0014*/ 	.byte	0x00, 0xf0, 0x11, 0x00


	//----- nvinfo : EIATTR_KPARAM_INFO
	.align		4
.L_28:
        /*0018*/ 	.byte	0x04, 0x17
        /*001a*/ 	.short	(.L_30 - .L_29)
.L_29:
        /*001c*/ 	.word	0x00000000
        /*0020*/ 	.short	0x0002
        /*0022*/ 	.short	0x0010
        /*0024*/ 	.byte	0x00, 0xf5, 0x21, 0x00


	//----- nvinfo : EIATTR_KPARAM_INFO
	.align		4
.L_30:
        /*0028*/ 	.byte	0x04, 0x17
        /*002a*/ 	.short	(.L_32 - .L_31)
.L_31:
        /*002c*/ 	.word	0x00000000
        /*0030*/ 	.short	0x0001
        /*0032*/ 	.short	0x0008
        /*0034*/ 	.byte	0x00, 0xf5, 0x21, 0x00


	//----- nvinfo : EIATTR_KPARAM_INFO
	.align		4
.L_32:
        /*0038*/ 	.byte	0x04, 0x17
        /*003a*/ 	.short	(.L_34 - .L_33)
.L_33:
        /*003c*/ 	.word	0x00000000
        /*0040*/ 	.short	0x0000
        /*0042*/ 	.short	0x0000
        /*0044*/ 	.byte	0x00, 0xf5, 0x21, 0x00


	//----- nvinfo : EIATTR_SPARSE_MMA_MASK
	.align		4
.L_34:
        /*0048*/ 	.byte	0x03, 0x50
        /*004a*/ 	.short	0x0000


	//----- nvinfo : EIATTR_MAXREG_COUNT
	.align		4
        /*004c*/ 	.byte	0x03, 0x1b
        /*004e*/ 	.short	0x00ff


	//----- nvinfo : EIATTR_MERCURY_ISA_VERSION
	.align		4
        /*0050*/ 	.byte	0x03, 0x5f
        /*0052*/ 	.short	0x0101


	//----- nvinfo : EIATTR_VRC_CTA_INIT_COUNT
	.align		4
        /*0054*/ 	.byte	0x02, 0x4a
	.zero		1
	.zero		1


	//----- nvinfo : EIATTR_EXIT_INSTR_OFFSETS
	.align		4
        /*0058*/ 	.byte	0x04, 0x1c
        /*005a*/ 	.short	(.L_36 - .L_35)


	//   ....[0]....
.L_35:
        /*005c*/ 	.word	0x00000070


	//   ....[1]....
        /*0060*/ 	.word	0x00000100


	//   ....[2]....
        /*0064*/ 	.word	0x00000140


	//   ....[3]....
        /*0068*/ 	.word	0x00000180


	//   ....[4]....
        /*006c*/ 	.word	0x000001d0


	//----- nvinfo : EIATTR_CBANK_PARAM_SIZE
	.align		4
.L_36:
        /*0070*/ 	.byte	0x03, 0x19
        /*0072*/ 	.short	0x001c


	//----- nvinfo : EIATTR_PARAM_CBANK
	.align		4
        /*0074*/ 	.byte	0x04, 0x0a
        /*0076*/ 	.short	(.L_38 - .L_37)
	.align		4
.L_37:
        /*0078*/ 	.word	index@(.nv.constant0._Z7isMotifPiS_S_i)
        /*007c*/ 	.short	0x0380
        /*007e*/ 	.short	0x001c


	//----- nvinfo : EIATTR_SW_WAR
	.align		4
.L_38:
        /*0080*/ 	.byte	0x04, 0x36
        /*0082*/ 	.short	(.L_40 - .L_39)
.L_39:
        /*0084*/ 	.word	0x00000008
.L_40:


//--------------------- .nv.info._Z10isSubgraphPiS_S_ii --------------------------
	.section	.nv.info._Z10isSubgraphPiS_S_ii,"",@"SHT_CUDA_INFO"
	.sectionflags	@""
	.align	4


	//----- nvinfo : EIATTR_CUDA_API_VERSION
	.align		4
        /*0000*/ 	.byte	0x04, 0x37
        /*0002*/ 	.short	(.L_42 - .L_41)
.L_41:
        /*0004*/ 	.word	0x00000082


	//----- nvinfo : EIATTR_KPARAM_INFO
	.align		4
.L_42:
        /*0008*/ 	.byte	0x04, 0x17
        /*000a*/ 	.short	(.L_44 - .L_43)
.L_43:
        /*000c*/ 	.word	0x00000000
        /*0010*/ 	.short	0x0004
        /*0012*/ 	.short	0x001c
        /*0014*/ 	.byte	0x00, 0xf0, 0x11, 0x00


	//----- nvinfo : EIATTR_KPARAM_INFO
	.align		4
.L_44:
        /*0018*/ 	.byte	0x04, 0x17
        /*001a*/ 	.short	(.L_46 - .L_45)
.L_45:
        /*001c*/ 	.word	0x00000000
        /*0020*/ 	.short	0x0003
        /*0022*/ 	.short	0x0018
        /*0024*/ 	.byte	0x00, 0xf0, 0x11, 0x00


	//----- nvinfo : EIATTR_KPARAM_INFO
	.align		4
.L_46:
        /*0028*/ 	.byte	0x04, 0x17
        /*002a*/ 	.short	(.L_48 - .L_47)
.L_47:
        /*002c*/ 	.word	0x00000000
        /*0030*/ 	.short	0x0002
        /*0032*/ 	.short	0x0010
        /*0034*/ 	.byte	0x00, 0xf5, 0x21, 0x00


	//----- nvinfo : EIATTR_KPARAM_INFO
	.align		4
.L_48:
        /*0038*/ 	.byte	0x04, 0x17
        /*003a*/ 	.short	(.L_50 - .L_49)
.L_49:
        /*003c*/ 	.word	0x00000000
        /*0040*/ 	.short	0x0001
        /*0042*/ 	.short	0x0008
        /*0044*/ 	.byte	0x00, 0xf5, 0x21, 0x00


	//----- nvinfo : EIATTR_KPARAM_INFO
	.align		4
.L_50:
        /*0048*/ 	.byte	0x04, 0x17
        /*004a*/ 	.short	(.L_52 - .L_51)
.L_51:
        /*004c*/ 	.word	0x00000000
        /*0050*/ 	.short	0x0000
        /*0052*/ 	.short	0x0000
        /*0054*/ 	.byte	0x00, 0xf5, 0x21, 0x00


	//----- nvinfo : EIATTR_SPARSE_MMA_MASK
	.align		4
.L_52:
        /*0058*/ 	.byte	0x03, 0x50
        /*005a*/ 	.short	0x0000


	//----- nvinfo : EIATTR_MAXREG_COUNT
	.align		4
        /*005c*/ 	.byte	0x03, 0x1b
        /*005e*/ 	.short	0x00ff


	//----- nvinfo : EIATTR_MERCURY_ISA_VERSION
	.align		4
        /*0060*/ 	.byte	0x03, 0x5f
        /*0062*/ 	.short	0x0101


	//----- nvinfo : EIATTR_VRC_CTA_INIT_COUNT
	.align		4
        /*0064*/ 	.byte	0x02, 0x4a
	.zero		1
	.zero		1


	//----- nvinfo : EIATTR_EXIT_INSTR_OFFSETS
	.align		4
        /*0068*/ 	.byte	0x04, 0x1c
        /*006a*/ 	.short	(.L_54 - .L_53)


	//   ....[0]....
.L_53:
        /*006c*/ 	.word	0x00000070


	//   ....[1]....
        /*0070*/ 	.word	0x00000290


	//   ....[2]....
        /*0074*/ 	.word	0x000002e0


	//----- nvinfo : EIATTR_CBANK_PARAM_SIZE
	.align		4
.L_54:
        /*0078*/ 	.byte	0x03, 0x19
        /*007a*/ 	.short	0x0020


	//----- nvinfo : EIATTR_PARAM_CBANK
	.align		4
        /*007c*/ 	.byte	0x04, 0x0a
        /*007e*/ 	.short	(.L_56 - .L_55)
	.align		4
.L_55:
        /*0080*/ 	.word	index@(.nv.constant0._Z10isSubgraphPiS_S_ii)
        /*0084*/ 	.short	0x0380
        /*0086*/ 	.short	0x0020


	//----- nvinfo : EIATTR_SW_WAR
	.align		4
.L_56:
        /*0088*/ 	.byte	0x04, 0x36
        /*008a*/ 	.short	(.L_58 - .L_57)
.L_57:
        /*008c*/ 	.word	0x00000008
.L_58:


//--------------------- .nv.info._Z3sumPiS_S_i    --------------------------
	.section	.nv.info._Z3sumPiS_S_i,"",@"SHT_CUDA_INFO"
	.sectionflags	@""
	.align	4


	//----- nvinfo : EIATTR_CUDA_API_VERSION
	.align		4
        /*0000*/ 	.byte	0x04, 0x37
        /*0002*/ 	.short	(.L_60 - .L_59)
.L_59:
        /*0004*/ 	.word	0x00000082


	//----- nvinfo : EIATTR_KPARAM_INFO
	.align		4
.L_60:
        /*0008*/ 	.byte	0x04, 0x17
        /*000a*/ 	.short	(.L_62 - .L_61)
.L_61:
        /*000c*/ 	.word	0x00000000
        /*0010*/ 	.short	0x0003
        /*0012*/ 	.short	0x0018
        /*0014*/ 	.byte	0x00, 0xf0, 0x11, 0x00


	//----- nvinfo : EIATTR_KPARAM_INFO
	.align		4
.L_62:
        /*0018*/ 	.byte	0x04, 0x17
        /*001a*/ 	.short	(.L_64 - .L_63)
.L_63:
        /*001c*/ 	.word	0x00000000
        /*0020*/ 	.short	0x0002
        /*0022*/ 	.short	0x0010
        /*0024*/ 	.byte	0x00, 0xf5, 0x21, 0x00


	//----- nvinfo : EIATTR_KPARAM_INFO
	.align		4
.L_64:
        /*0028*/ 	.byte	0x04, 0x17
        /*002a*/ 	.short	(.L_66 - .L_65)
.L_65:
        /*002c*/ 	.word	0x00000000
        /*0030*/ 	.short	0x0001
        /*0032*/ 	.short	0x0008
        /*0034*/ 	.byte	0x00, 0xf5, 0x21, 0x00


	//----- nvinfo : EIATTR_KPARAM_INFO
	.align		4
.L_66:
        /*0038*/ 	.byte	0x04, 0x17
        /*003a*/ 	.short	(.L_68 - .L_67)
.L_67:
        /*003c*/ 	.word	0x00000000
        /*0040*/ 	.short	0x0000
        /*0042*/ 	.short	0x0000
        /*0044*/ 	.byte	0x00, 0xf5, 0x21, 0x00


	//----- nvinfo : EIATTR_SPARSE_MMA_MASK
	.align		4
.L_68:
        /*0048*/ 	.byte	0x03, 0x50
        /*004a*/ 	.short	0x0000


	//----- nvinfo : EIATTR_MAXREG_COUNT
	.align		4
        /*004c*/ 	.byte	0x03, 0x1b
        /*004e*/ 	.short	0x00ff


	//----- nvinfo : EIATTR_MERCURY_ISA_VERSION
	.align		4
        /*0050*/ 	.byte	0x03, 0x5f
        /*0052*/ 	.short	0x0101


	//----- nvinfo : EIATTR_VRC_CTA_INIT_COUNT
	.align		4
        /*0054*/ 	.byte	0x02, 0x4a
	.zero		1
	.zero		1


	//----- nvinfo : EIATTR_EXIT_INSTR_OFFSETS
	.align		4
        /*0058*/ 	.byte	0x04, 0x1c
        /*005a*/ 	.short	(.L_70 - .L_69)


	//   ....[0]....
.L_69:
        /*005c*/ 	.word	0x00000070


	//   ....[1]....
        /*0060*/ 	.word	0x00000130


	//----- nvinfo : EIATTR_CBANK_PARAM_SIZE
	.align		4
.L_70:
        /*0064*/ 	.byte	0x03, 0x19
        /*0066*/ 	.short	0x001c


	//----- nvinfo : EIATTR_PARAM_CBANK
	.align		4
        /*0068*/ 	.byte	0x04, 0x0a
        /*006a*/ 	.short	(.L_72 - .L_71)
	.align		4
.L_71:
        /*006c*/ 	.word	index@(.nv.constant0._Z3sumPiS_S_i)
        /*0070*/ 	.short	0x0380
        /*0072*/ 	.short	0x001c


	//----- nvinfo : EIATTR_SW_WAR
	.align		4
.L_72:
        /*0074*/ 	.byte	0x04, 0x36
        /*0076*/ 	.short	(.L_74 - .L_73)
.L_73:
        /*0078*/ 	.word	0x00000008
.L_74:


//--------------------- .nv.info._Z5hellov        --------------------------
	.section	.nv.info._Z5hellov,"",@"SHT_CUDA_INFO"
	.sectionflags	@""
	.align	4


	//----- nvinfo : EIATTR_CUDA_API_VERSION
	.align		4
        /*0000*/ 	.byte	0x04, 0x37
        /*0002*/ 	.short	(.L_76 - .L_75)
.L_75:
        /*0004*/ 	.word	0x00000082


	//----- nvinfo : EIATTR_SPARSE_MMA_MASK
	.align		4
.L_76:
        /*0008*/ 	.byte	0x03, 0x50
        /*000a*/ 	.short	0x0000


	//----- nvinfo : EIATTR_MAXREG_COUNT
	.align		4
        /*000c*/ 	.byte	0x03, 0x1b
        /*000e*/ 	.short	0x00ff


	//----- nvinfo : EIATTR_EXTERNS
	.align		4
        /*0010*/ 	.byte	0x04, 0x0f
        /*0012*/ 	.short	(.L_78 - .L_77)


	//   ....[0]....
	.align		4
.L_77:
        /*0014*/ 	.word	index@(vprintf)


	//----- nvinfo : EIATTR_MERCURY_ISA_VERSION
	.align		4
.L_78:
        /*0018*/ 	.byte	0x03, 0x5f
        /*001a*/ 	.short	0x0101


	//----- nvinfo : EIATTR_VRC_CTA_INIT_COUNT
	.align		4
        /*001c*/ 	.byte	0x02, 0x4a
	.zero		1
	.zero		1


	//----- nvinfo : EIATTR_SYSCALL_OFFSETS
	.align		4
        /*0020*/ 	.byte	0x04, 0x46
        /*0022*/ 	.short	(.L_80 - .L_79)


	//   ....[0]....
.L_79:
        /*0024*/ 	.word	0x00000080


	//----- nvinfo : EIATTR_EXIT_INSTR_OFFSETS
	.align		4
.L_80:
        /*0028*/ 	.byte	0x04, 0x1c
        /*002a*/ 	.short	(.L_82 - .L_81)


	//   ....[0]....
.L_81:
        /*002c*/ 	.word	0x00000090


	//----- nvinfo : EIATTR_SW_WAR
	.align		4
.L_82:
        /*0030*/ 	.byte	0x04, 0x36
        /*0032*/ 	.short	(.L_84 - .L_83)
.L_83:
        /*0034*/ 	.word	0x00000008
.L_84:


//--------------------- .nv.callgraph             --------------------------
	.section	.nv.callgraph,"",@"SHT_CUDA_CALLGRAPH"
	.align	4
	.sectionentsize	8
	.align		4
        /*0000*/ 	.word	0x00000000
	.align		4
        /*0004*/ 	.word	0xffffffff
	.align		4
        /*0008*/ 	.word	index@(_Z5hellov)
	.align		4
        /*000c*/ 	.word	index@(vprintf)
	.align		4
        /*0010*/ 	.word	0x00000000
	.align		4
        /*0014*/ 	.word	0xfffffffe
	.align		4
        /*0018*/ 	.word	0x00000000
	.align		4
        /*001c*/ 	.word	0xfffffffd
	.align		4
        /*0020*/ 	.word	0x00000000
	.align		4
        /*0024*/ 	.word	0xfffffffc


//--------------------- .nv.constant4             --------------------------
	.section	.nv.constant4,"a",@progbits
	.align	8
	.align		8
.nv.constant4:
        /*0000*/ 	.dword	$str
	.align		8
        /*0008*/ 	.dword	vprintf


//--------------------- .text._Z7isMotifPiS_S_i   --------------------------
	.section	.text._Z7isMotifPiS_S_i,"ax",@progbits
	.align	128
        .global         _Z7isMotifPiS_S_i
        .type           _Z7isMotifPiS_S_i,@function
        .size           _Z7isMotifPiS_S_i,(.L_x_5 - _Z7isMotifPiS_S_i)
        .other          _Z7isMotifPiS_S_i,@"STO_CUDA_ENTRY STV_DEFAULT"
_Z7isMotifPiS_S_i:
.text._Z7isMotifPiS_S_i:
[----:B------:R-:W-:Y:S01]  /*0000*/  LDC R1, c[0x0][0x37c] ;  /* 0x0000df00ff017b82 */ /* 0x000fe20000000800 */
[----:B------:R-:W0:Y:S07]  /*0010*/  S2R R7, SR_TID.X ;  /* 0x0000000000077919 */ /* 0x000e2e0000002100 */
[----:B------:R-:W0:Y:S01]  /*0020*/  S2UR UR4, SR_CTAID.X ;  /* 0x00000000000479c3 */ /* 0x000e220000002500 */
[----:B------:R-:W1:Y:S07]  /*0030*/  LDCU UR5, c[0x0][0x398] ;  /* 0x00007300ff0577ac */ /* 0x000e6e0008000800 */
[----:B------:R-:W0:Y:S02]  /*0040*/  LDC R0, c[0x0][0x360] ;  /* 0x0000d800ff007b82 */ /* 0x000e240000000800 */
[----:B0-----:R-:W-:-:S05]  /*0050*/  IMAD R7, R0, UR4, R7 ;  /* 0x0000000400077c24 */ /* 0x001fca000f8e0207 */
[----:B-1----:R-:W-:-:S13]  /*0060*/  ISETP.GE.AND P0, PT, R7, UR5, PT ;  /* 0x0000000507007c0c */ /* 0x002fda000bf06270 */
[----:B------:R-:W-:Y:S05]  /*0070*/  @P0 EXIT ;  /* 0x000000000000094d */ /* 0x000fea0003800000 */
[----:B------:R-:W0:Y:S01]  /*0080*/  LDC.64 R4, c[0x0][0x388] ;  /* 0x0000e200ff047b82 */ /* 0x000e220000000a00 */
[----:B------:R-:W1:Y:S01]  /*0090*/  LDCU.64 UR4, c[0x0][0x358] ;  /* 0x00006b00ff0477ac */ /* 0x000e620008000a00 */
[----:B------:R-:W-:-:S06]  /*00a0*/  IMAD R9, R7, 0x3, RZ ;  /* 0x0000000307097824 */ /* 0x000fcc00078e02ff */
[----:B------:R-:W2:Y:S01]  /*00b0*/  LDC.64 R2, c[0x0][0x380] ;  /* 0x0000e000ff027b82 */ /* 0x000ea20000000a00 */
[----:B0-----:R-:W-:-:S05]  /*00c0*/  IMAD.WIDE R4, R9, 0x4, R4 ;  /* 0x0000000409047825 */ /* 0x001fca00078e0204 */
[----:B-1----:R-:W3:Y:S04]  /*00d0*/  LDG.E R9, desc[UR4][R4.64] ;  /* 0x0000000404097981 */ /* 0x002ee8000c1e1900 */
[----:B--2---:R-:W3:Y:S02]  /*00e0*/  LDG.E R0, desc[UR4][R2.64] ;  /* 0x0000000402007981 */ /* 0x004ee4000c1e1900 */
[----:B---3--:R-:W-:-:S13]  /*00f0*/  ISETP.NE.AND P0, PT, R0, R9, PT ;  /* 0x000000090000720c */ /* 0x008fda0003f05270 */
[----:B------:R-:W-:Y:S05]  /*0100*/  @P0 EXIT ;  /* 0x000000000000094d */ /* 0x000fea0003800000 */
[----:B------:R-:W2:Y:S04]  /*0110*/  LDG.E R0, desc[UR4][R2.64+0x4] ;  /* 0x0000040402007981 */ /* 0x000ea8000c1e1900 */
[----:B------:R-:W2:Y:S02]  /*0120*/  LDG.E R9, desc[UR4][R4.64+0x4] ;  /* 0x0000040404097981 */ /* 0x000ea4000c1e1900 */
[----:B--2---:R-:W-:-:S13]  /*0130*/  ISETP.NE.AND P0, PT, R0, R9, PT ;  /* 0x000000090000720c */ /* 0x004fda0003f05270 */
[----:B------:R-:W-:Y:S05]  /*0140*/  @P0 EXIT ;  /* 0x000000000000094d */ /* 0x000fea0003800000 */
[----:B------:R-:W2:Y:S04]  /*0150*/  LDG.E R2, desc[UR4][R2.64+0x8] ;  /* 0x0000080402027981 */ /* 0x000ea8000c1e1900 */
[----:B------:R-:W2:Y:S02]  /*0160*/  LDG.E R5, desc[UR4][R4.64+0x8] ;  /* 0x0000080404057981 */ /* 0x000ea4000c1e1900 */
[----:B--2---:R-:W-:-:S13]  /*0170*/  ISETP.NE.AND P0, PT, R2, R5, PT ;  /* 0x000000050200720c */ /* 0x004fda0003f05270 */
[----:B------:R-:W-:Y:S05]  /*0180*/  @P0 EXIT ;  /* 0x000000000000094d */ /* 0x000fea0003800000 */
[----:B------:R-:W0:Y:S01]  /*0190*/  LDC.64 R2, c[0x0][0x390] ;  /* 0x0000e400ff027b82 */ /* 0x000e220000000a00 */
[----:B------:R-:W-:Y:S02]  /*01a0*/  HFMA2 R5, -RZ, RZ, 0, 5.9604644775390625e-08 ;  /* 0x00000001ff057431 */ /* 0x000fe400000001ff */
[----:B0-----:R-:W-:-:S05]  /*01b0*/  IMAD.WIDE R2, R7, 0x4, R2 ;  /* 0x0000000407027825 */ /* 0x001fca00078e0202 */
[----:B------:R-:W-:Y:S01]  /*01c0*/  STG.E desc[UR4][R2.64], R5 ;  /* 0x0000000502007986 */ /* 0x000fe2000c101904 */
[----:B------:R-:W-:Y:S05]  /*01d0*/  EXIT ;  /* 0x000000000000794d */ /* 0x000fea0003800000 */
.L_x_0:
[----:B------:R-:W-:-:S00]  /*01e0*/  BRA `(.L_x_0) ;  /* 0xfffffffc00fc7947 */ /* 0x000fc0000383ffff */
[----:B------:R-:W-:-:S00]  /*01f0*/  NOP ;  /* 0x0000000000007918 */ /* 0x000fc00000000000 */
        /* <DEDUP_REMOVED lines=8> */
.L_x_5:


//--------------------- .text._Z10isSubgraphPiS_S_ii --------------------------
	.section	.text._Z10isSubgraphPiS_S_ii,"ax",@progbits
	.align	128
        .global         _Z10isSubgraphPiS_S_ii
        .type           _Z10isSubgraphPiS_S_ii,@function
        .size           _Z10isSubgraphPiS_S_ii,(.L_x_6 - _Z10isSubgraphPiS_S_ii)
        .other          _Z10isSubgraphPiS_S_ii,@"STO_CUDA_ENTRY STV_DEFAULT"
_Z10isSubgraphPiS_S_ii:
.text._Z10isSubgraphPiS_S_ii:
[----:B------:R-:W-:Y:S01]  /*0000*/  LDC R1, c[0x0][0x37c] ;  /* 0x0000df00ff017b82 */ /* 0x000fe20000000800 */
[----:B------:R-:W0:Y:S01]  /*0010*/  S2R R0, SR_TID.Y ;  /* 0x0000000000007919 */ /* 0x000e220000002200 */
[----:B------:R-:W0:Y:S01]  /*0020*/  LDCU UR4, c[0x0][0x360] ;  /* 0x00006c00ff0477ac */ /* 0x000e220008000800 */
[----:B------:R-:W0:Y:S01]  /*0030*/  S2R R3, SR_TID.X ;  /* 0x0000000000037919 */ /* 0x000e220000002100 */
[----:B------:R-:W1:Y:S01]  /*0040*/  LDCU UR5, c[0x0][0x398] ;  /* 0x00007300ff0577ac */ /* 0x000e620008000800 */
[----:B0-----:R-:W-:-:S05]  /*0050*/  IMAD R0, R0, UR4, R3 ;  /* 0x0000000400007c24 */ /* 0x001fca000f8e0203 */
[----:B-1----:R-:W-:-:S13]  /*0060*/  ISETP.GE.AND P0, PT, R0, UR5, PT ;  /* 0x0000000500007c0c */ /* 0x002fda000bf06270 */
[----:B------:R-:W-:Y:S05]  /*0070*/  @P0 EXIT ;  /* 0x000000000000094d */ /* 0x000fea0003800000 */
[----:B------:R-:W0:Y:S01]  /*0080*/  LDC R8, c[0x0][0x39c] ;  /* 0x0000e700ff087b82 */ /* 0x000e220000000800 */
[----:B------:R-:W-:Y:S01]  /*0090*/  ISETP.GE.AND P2, PT, R0, RZ, PT ;  /* 0x000000ff0000720c */ /* 0x000fe20003f46270 */
[----:B------:R-:W1:Y:S01]  /*00a0*/  LDCU.64 UR4, c[0x0][0x358] ;  /* 0x00006b00ff0477ac */ /* 0x000e620008000a00 */
[----:B0-----:R-:W-:-:S04]  /*00b0*/  IABS R7, R8 ;  /* 0x0000000800077213 */ /* 0x001fc80000000000 */
[----:B------:R-:W0:Y:S08]  /*00c0*/  I2F.RP R4, R7 ;  /* 0x0000000700047306 */ /* 0x000e300000209400 */
[----:B0-----:R-:W0:Y:S02]  /*00d0*/  MUFU.RCP R4, R4 ;  /* 0x0000000400047308 */ /* 0x001e240000001000 */
[----:B0-----:R-:W-:-:S06]  /*00e0*/  VIADD R2, R4, 0xffffffe ;  /* 0x0ffffffe04027836 */ /* 0x001fcc0000000000 */
[----:B------:R0:W2:Y:S02]  /*00f0*/  F2I.FTZ.U32.TRUNC.NTZ R3, R2 ;  /* 0x0000000200037305 */ /* 0x0000a4000021f000 */
[----:B0-----:R-:W-:Y:S02]  /*0100*/  HFMA2 R2, -RZ, RZ, 0, 0 ;  /* 0x00000000ff027431 */ /* 0x001fe400000001ff */
[----:B--2---:R-:W-:-:S04]  /*0110*/  IMAD.MOV R6, RZ, RZ, -R3 ;  /* 0x000000ffff067224 */ /* 0x004fc800078e0a03 */
[----:B------:R-:W-:Y:S01]  /*0120*/  IMAD R5, R6, R7, RZ ;  /* 0x0000000706057224 */ /* 0x000fe200078e02ff */
[----:B------:R-:W-:-:S03]  /*0130*/  IABS R6, R0 ;  /* 0x0000000000067213 */ /* 0x000fc60000000000 */
[----:B------:R-:W-:Y:S02]  /*0140*/  IMAD.HI.U32 R3, R3, R5, R2 ;  /* 0x0000000503037227 */ /* 0x000fe400078e0002 */
[----:B------:R-:W0:Y:S04]  /*0150*/  LDC.64 R4, c[0x0][0x390] ;  /* 0x0000e400ff047b82 */ /* 0x000e280000000a00 */
[----:B------:R-:W-:-:S04]  /*0160*/  IMAD.HI.U32 R3, R3, R6, RZ ;  /* 0x0000000603037227 */ /* 0x000fc800078e00ff */
[----:B------:R-:W-:-:S04]  /*0170*/  IMAD.MOV R3, RZ, RZ, -R3 ;  /* 0x000000ffff037224 */ /* 0x000fc800078e0a03 */
[C---:B------:R-:W-:Y:S02]  /*0180*/  IMAD R6, R7.reuse, R3, R6 ;  /* 0x0000000307067224 */ /* 0x040fe400078e0206 */
[----:B------:R-:W2:Y:S03]  /*0190*/  LDC.64 R2, c[0x0][0x388] ;  /* 0x0000e200ff027b82 */ /* 0x000ea60000000a00 */
[----:B------:R-:W-:-:S13]  /*01a0*/  ISETP.GT.U32.AND P0, PT, R7, R6, PT ;  /* 0x000000060700720c */ /* 0x000fda0003f04070 */
[----:B------:R-:W-:Y:S02]  /*01b0*/  @!P0 IADD3 R6, PT, PT, R6, -R7, RZ ;  /* 0x8000000706068210 */ /* 0x000fe40007ffe0ff */
[----:B------:R-:W-:Y:S02]  /*01c0*/  ISETP.NE.AND P0, PT, R8, RZ, PT ;  /* 0x000000ff0800720c */ /* 0x000fe40003f05270 */
[----:B------:R-:W-:Y:S01]  /*01d0*/  ISETP.GT.U32.AND P1, PT, R7, R6, PT ;  /* 0x000000060700720c */ /* 0x000fe20003f24070 */
[----:B--2---:R-:W-:-:S06]  /*01e0*/  IMAD.WIDE.U32 R2, R0, 0x4, R2 ;  /* 0x0000000400027825 */ /* 0x004fcc00078e0002 */
[----:B-1----:R-:W2:Y:S06]  /*01f0*/  LDG.E R2, desc[UR4][R2.64] ;  /* 0x0000000402027981 */ /* 0x002eac000c1e1900 */
[----:B------:R-:W-:-:S05]  /*0200*/  @!P1 IMAD.IADD R6, R6, 0x1, -R7 ;  /* 0x0000000106069824 */ /* 0x000fca00078e0a07 */
[----:B------:R-:W-:Y:S02]  /*0210*/  @!P2 IADD3 R6, PT, PT, -R6, RZ, RZ ;  /* 0x000000ff0606a210 */ /* 0x000fe40007ffe1ff */
[----:B------:R-:W-:-:S05]  /*0220*/  @!P0 LOP3.LUT R6, RZ, R8, RZ, 0x33, !PT ;  /* 0x00000008ff068212 */ /* 0x000fca00078e33ff */
[----:B0-----:R-:W-:-:S06]  /*0230*/  IMAD.WIDE.U32 R4, R6, 0x4, R4 ;  /* 0x0000000406047825 */ /* 0x001fcc00078e0004 */
[----:B------:R-:W2:Y:S02]  /*0240*/  LDG.E R5, desc[UR4][R4.64] ;  /* 0x0000000404057981 */ /* 0x000ea4000c1e1900 */
[----:B--2---:R-:W-:-:S13]  /*0250*/  ISETP.NE.AND P0, PT, R2, R5, PT ;  /* 0x000000050200720c */ /* 0x004fda0003f05270 */
[----:B------:R-:W0:Y:S02]  /*0260*/  @P0 LDC.64 R6, c[0x0][0x380] ;  /* 0x0000e000ff060b82 */ /* 0x000e240000000a00 */
[----:B0-----:R-:W-:-:S05]  /*0270*/  @P0 IMAD.WIDE.U32 R6, R0, 0x4, R6 ;  /* 0x0000000400060825 */ /* 0x001fca00078e0006 */
[----:B------:R0:W-:Y:S01]  /*0280*/  @P0 STG.E desc[UR4][R6.64], RZ ;  /* 0x000000ff06000986 */ /* 0x0001e2000c101904 */
[----:B------:R-:W-:Y:S05]  /*0290*/  @P0 EXIT ;  /* 0x000000000000094d */ /* 0x000fea0003800000 */
[----:B------:R-:W1:Y:S01]  /*02a0*/  LDC.64 R2, c[0x0][0x380] ;  /* 0x0000e000ff027b82 */ /* 0x000e620000000a00 */
[----:B------:R-:W-:Y:S01]  /*02b0*/  MOV R5, 0x1 ;  /* 0x0000000100057802 */ /* 0x000fe20000000f00 */
[----:B-1----:R-:W-:-:S05]  /*02c0*/  IMAD.WIDE.U32 R2, R0, 0x4, R2 ;  /* 0x0000000400027825 */ /* 0x002fca00078e0002 */
[----:B------:R-:W-:Y:S01]  /*02d0*/  STG.E desc[UR4][R2.64], R5 ;  /* 0x0000000502007986 */ /* 0x000fe2000c101904 */
[----:B------:R-:W-:Y:S05]  /*02e0*/  EXIT ;  /* 0x000000000000794d */ /* 0x000fea0003800000 */
.L_x_1:
        /* <DEDUP_REMOVED lines=9> */
.L_x_6:


//--------------------- .text._Z3sumPiS_S_i       --------------------------
	.section	.text._Z3sumPiS_S_i,"ax",@progbits
	.align	128
        .global         _Z3sumPiS_S_i
        .type           _Z3sumPiS_S_i,@function
        .size           _Z3sumPiS_S_i,(.L_x_7 - _Z3sumPiS_S_i)
        .other          _Z3sumPiS_S_i,@"STO_CUDA_ENTRY STV_DEFAULT"
_Z3sumPiS_S_i:
.text._Z3sumPiS_S_i:
        /* <DEDUP_REMOVED lines=9> */
[----:B------:R-:W1:Y:S07]  /*0090*/  LDCU.64 UR4, c[0x0][0x358] ;  /* 0x00006b00ff0477ac */ /* 0x000e6e0008000a00 */
[----:B------:R-:W2:Y:S08]  /*00a0*/  LDC.64 R4, c[0x0][0x388] ;  /* 0x0000e200ff047b82 */ /* 0x000eb00000000a00 */
[----:B------:R-:W3:Y:S01]  /*00b0*/  LDC.64 R6, c[0x0][0x390] ;  /* 0x0000e400ff067b82 */ /* 0x000ee20000000a00 */
[----:B0-----:R-:W-:-:S06]  /*00c0*/  IMAD.WIDE R2, R9, 0x4, R2 ;  /* 0x0000000409027825 */ /* 0x001fcc00078e0202 */
[----:B-1----:R-:W4:Y:S01]  /*00d0*/  LDG.E R2, desc[UR4][R2.64] ;  /* 0x0000000402027981 */ /* 0x002f22000c1e1900 */
[----:B--2---:R-:W-:-:S06]  /*00e0*/  IMAD.WIDE R4, R9, 0x4, R4 ;  /* 0x0000000409047825 */ /* 0x004fcc00078e0204 */
[----:B------:R-:W4:Y:S01]  /*00f0*/  LDG.E R5, desc[UR4][R4.64] ;  /* 0x0000000404057981 */ /* 0x000f22000c1e1900 */
[----:B---3--:R-:W-:Y:S01]  /*0100*/  IMAD.WIDE R6, R9, 0x4, R6 ;  /* 0x0000000409067825 */ /* 0x008fe200078e0206 */
[----:B----4-:R-:W-:-:S05]  /*0110*/  IADD3 R9, PT, PT, R2, R5, RZ ;  /* 0x0000000502097210 */ /* 0x010fca0007ffe0ff */
[----:B------:R-:W-:Y:S01]  /*0120*/  STG.E desc[UR4][R6.64], R9 ;  /* 0x0000000906007986 */ /* 0x000fe2000c101904 */
[----:B------:R-:W-:Y:S05]  /*0130*/  EXIT ;  /* 0x000000000000794d */ /* 0x000fea0003800000 */
.L_x_2:
        /* <DEDUP_REMOVED lines=12> */
.L_x_7:


//--------------------- .text._Z5hellov           --------------------------
	.section	.text._Z5hellov,"ax",@progbits
	.align	128
        .global         _Z5hellov
        .type           _Z5hellov,@function
        .size           _Z5hellov,(.L_x_8 - _Z5hellov)
        .other          _Z5hellov,@"STO_CUDA_ENTRY STV_DEFAULT"
_Z5hellov:
.text._Z5hellov:
[----:B------:R-:W0:Y:S01]  /*0000*/  LDC R1, c[0x0][0x37c] ;  /* 0x0000df00ff017b82 */ /* 0x000e220000000800 */
[----:B------:R-:W-:Y:S01]  /*0010*/  MOV R0, 0x8 ;  /* 0x0000000800007802 */ /* 0x000fe20000000f00 */
[----:B------:R-:W1:Y:S01]  /*0020*/  LDCU.64 UR4, c[0x4][URZ] ;  /* 0x01000000ff0477ac */ /* 0x000e620008000a00 */
[----:B------:R-:W-:-:S05]  /*0030*/  CS2R R6, SRZ ;  /* 0x0000000000067805 */ /* 0x000fca000001ff00 */
[----:B------:R2:W3:Y:S01]  /*0040*/  LDC.64 R2, c[0x4][R0] ;  /* 0x0100000000027b82 */ /* 0x0004e20000000a00 */
[----:B-1----:R-:W-:Y:S02]  /*0050*/  IMAD.U32 R4, RZ, RZ, UR4 ;  /* 0x00000004ff047e24 */ /* 0x002fe4000f8e00ff */
[----:B--2---:R-:W-:-:S07]  /*0060*/  IMAD.U32 R5, RZ, RZ, UR5 ;  /* 0x00000005ff057e24 */ /* 0x004fce000f8e00ff */
[----:B------:R-:W-:-:S07]  /*0070*/  LEPC R20, `(.L_x_3) ;  /* 0x000000001014794e */ /* 0x000fce0000000000 */
[----:B0--3--:R-:W-:Y:S05]  /*0080*/  CALL.ABS.NOINC R2 ;  /* 0x0000000002007343 */ /* 0x009fea0003c00000 */
.L_x_3:
[----:B------:R-:W-:Y:S05]  /*0090*/  EXIT ;  /* 0x000000000000794d */ /* 0x000fea0003800000 */
.L_x_4:
        /* <DEDUP_REMOVED lines=14> */
.L_x_8:


//--------------------- .nv.global.init           --------------------------
	.section	.nv.global.init,"aw",@progbits
.nv.global.init:
	.type		$str,@object
	.size		$str,(.L_0 - $str)
$str:
        /*0000*/ 	.byte	0x50, 0x6f, 0x7a, 0x64, 0x72, 0x61, 0x76, 0x20, 0x73, 0x20, 0x47, 0x50, 0x55, 0x2d, 0x61, 0x21
        /*0010*/ 	.byte	0x0a, 0x00
.L_0:


//--------------------- .nv.shared.reserved.0     --------------------------
	.section	.nv.shared.reserved.0,"aw",@nobits
	.weak		__nv_reservedSMEM_offset_0_alias
	.size		__nv_reservedSMEM_offset_0_alias, 0, 64
	.other		__nv_reservedSMEM_offset_0_alias,@"STO_CUDA_RESERVED_SHARED STV_DEFAULT"
__nv_reservedSMEM_offset_0_alias:
	.zero		0
	.zero		64


//--------------------- .nv.constant0._Z7isMotifPiS_S_i --------------------------
	.section	.nv.constant0._Z7isMotifPiS_S_i,"a",@progbits
	.sectionflags	@""
	.align	4
.nv.constant0._Z7isMotifPiS_S_i:
	.zero		924


//--------------------- .nv.constant0._Z10isSubgraphPiS_S_ii --------------------------
	.section	.nv.constant0._Z10isSubgraphPiS_S_ii,"a",@progbits
	.sectionflags	@""
	.align	4
.nv.constant0._Z10isSubgraphPiS_S_ii:
	.zero		928


//--------------------- .nv.constant0._Z3sumPiS_S_i --------------------------
	.section	.nv.constant0._Z3sumPiS_S_i,"a",@progbits
	.sectionflags	@""
	.align	4
.nv.constant0._Z3sumPiS_S_i:
	.zero		924


//--------------------- .nv.constant0._Z5hellov   --------------------------
	.section	.nv.constant0._Z5hellov,"a",@progbits
	.sectionflags	@""
	.align	4
.nv.constant0._Z5hellov:
	.zero		896


//--------------------- SYMBOLS --------------------------

	.type		.nv.reservedSmem.offset0,@object
	.size		.nv.reservedSmem.offset0,0x4
	.type		vprintf,@function
